//
// Generated by NVIDIA NVVM Compiler
//
// Compiler Build ID: CL-36424714
// Cuda compilation tools, release 13.0, V13.0.88
// Based on NVVM 20.0.0
//

.version 9.0
.target sm_100
.address_size 64

	// .globl	_Z5hellov
.extern .func  (.param .b32 func_retval0) vprintf
(
	.param .b64 vprintf_param_0,
	.param .b64 vprintf_param_1
)
;
.global .align 1 .b8 $str[34] = {72, 101, 108, 108, 111, 32, 102, 114, 111, 109, 32, 98, 108, 111, 99, 107, 58, 32, 37, 117, 44, 32, 116, 104, 114, 101, 97, 100, 58, 32, 37, 117, 10};

.visible .entry _Z5hellov()
{
	.local .align 8 .b8 	__local_depot0[8];
	.reg .b64 	%SP;
	.reg .b64 	%SPL;
	.reg .b32 	%r<5>;
	.reg .b64 	%rd<5>;

	mov.u64 	%SPL, __local_depot0;
	cvta.local.u64 	%SP, %SPL;
	add.u64 	%rd1, %SP, 0;
	add.u64 	%rd2, %SPL, 0;
	mov.u32 	%r1, %ctaid.x;
	mov.u32 	%r2, %tid.x;
	st.local.v2.u32 	[%rd2], {%r1, %r2};
	mov.u64 	%rd3, $str;
	cvta.global.u64 	%rd4, %rd3;
	{ // callseq 0, 0
	.param .b64 param0;
	st.param.b64 	[param0], %rd4;
	.param .b64 param1;
	st.param.b64 	[param1], %rd1;
	.param .b32 retval0;
	call.uni (retval0), 
	vprintf, 
	(
	param0, 
	param1
	);
	ld.param.b32 	%r3, [retval0];
	} // callseq 0
	ret;

}


// ===== COMPILED SASS (sm_100) =====

	.target	sm_100

	.elftype	@"ET_EXEC"


//--------------------- .note.nv.tkinfo           --------------------------
	.section	.note.nv.tkinfo,"",@"SHT_NOTE"
	.sectionflags	@"SHF_NOTE_NV_TKINFO"
	.tkinfo
        /*0018*/ 	.word	0x00000002
        /*0030*/ 	.string	""
        /*0030*/ 	.string	"ptxas"
        /*0030*/ 	.string	"Cuda compilation tools, release 13.0, V13.0.88"
        /*0030*/ 	.string	"Build cuda_13.0.r13.0/compiler.36424714_0"
        /*0030*/ 	.string	"-arch sm_100 -m 64 "



//--------------------- .note.nv.cuinfo           --------------------------
	.section	.note.nv.cuinfo,"",@"SHT_NOTE"
	.sectionflags	@"SHF_NOTE_NV_CUINFO"
        /*0018*/ 	.short	0x0002
        /*001a*/ 	.short	0x0064
        /*001c*/ 	.short	0x0082
	.zero		2


//--------------------- .nv.info                  --------------------------
	.section	.nv.info,"",@"SHT_CUDA_INFO"
	.align	4


	//----- nvinfo : EIATTR_REGCOUNT
	.align		4
        /*0000*/ 	.byte	0x04, 0x2f
        /*0002*/ 	.short	(.L_2 - .L_1)
	.align		4
.L_1:
        /*0004*/ 	.word	index@(_Z5hellov)
        /*0008*/ 	.word	0x00000018


	//----- nvinfo : EIATTR_FRAME_SIZE
	.align		4
.L_2:
        /*000c*/ 	.byte	0x04, 0x11
        /*000e*/ 	.short	(.L_4 - .L_3)
	.align		4
.L_3:
        /*0010*/ 	.word	index@(_Z5hellov)
        /*0014*/ 	.word	0x00000008


	//----- nvinfo : EIATTR_MIN_STACK_SIZE
	.align		4
.L_4:
        /*0018*/ 	.byte	0x04, 0x12
        /*001a*/ 	.short	(.L_6 - .L_5)
	.align		4
.L_5:
        /*001c*/ 	.word	index@(_Z5hellov)
        /*0020*/ 	.word	0x00000008
.L_6:


//--------------------- .nv.compat                --------------------------
	.section	.nv.compat,"",@"SHT_CUDA_COMPAT_INFO"
	.align	4
        /*0000*/ 	.byte	0x02, 0x09, 0x00, 0x00, 0x02, 0x02, 0x01, 0x00, 0x02, 0x05, 0x05, 0x00, 0x03, 0x07, 0x01, 0x01
        /*0010*/ 	.byte	0x02, 0x03, 0x00, 0x00, 0x02, 0x06, 0x01, 0x00, 0x04, 0x0b, 0x08, 0x00, 0x09, 0x00, 0x00, 0x00
        /*0020*/ 	.byte	0x00, 0x00, 0x00, 0x00


//--------------------- .nv.info._Z5hellov        --------------------------
	.section	.nv.info._Z5hellov,"",@"SHT_CUDA_INFO"
	.sectionflags	@""
	.align	4


	//----- nvinfo : EIATTR_CUDA_API_VERSION
	.align		4
        /*0000*/ 	.byte	0x04, 0x37
        /*0002*/ 	.short	(.L_8 - .L_7)
.L_7:
        /*0004*/ 	.word	0x00000082


	//----- nvinfo : EIATTR_SPARSE_MMA_MASK
	.align		4
.L_8:
        /*0008*/ 	.byte	0x03, 0x50
        /*000a*/ 	.short	0x0000


	//----- nvinfo : EIATTR_MAXREG_COUNT
	.align		4
        /*000c*/ 	.byte	0x03, 0x1b
        /*000e*/ 	.short	0x00ff


	//----- nvinfo : EIATTR_EXTERNS
	.align		4
        /*0010*/ 	.byte	0x04, 0x0f
        /*0012*/ 	.short	(.L_10 - .L_9)


	//   ....[0]....
	.align		4
.L_9:
        /*0014*/ 	.word	index@(vprintf)


	//----- nvinfo : EIATTR_MERCURY_ISA_VERSION
	.align		4
.L_10:
        /*0018*/ 	.byte	0x03, 0x5f
        /*001a*/ 	.short	0x0101


	//----- nvinfo : EIATTR_VRC_CTA_INIT_COUNT
	.align		4
        /*001c*/ 	.byte	0x02, 0x4a
	.zero		1
	.zero		1


	//----- nvinfo : EIATTR_SYSCALL_OFFSETS
	.align		4
        /*0020*/ 	.byte	0x04, 0x46
        /*0022*/ 	.short	(.L_12 - .L_11)


	//   ....[0]....
.L_11:
        /*0024*/ 	.word	0x000000f0


	//----- nvinfo : EIATTR_EXIT_INSTR_OFFSETS
	.align		4
.L_12:
        /*0028*/ 	.byte	0x04, 0x1c
        /*002a*/ 	.short	(.L_14 - .L_13)


	//   ....[0]....
.L_13:
        /*002c*/ 	.word	0x00000100


	//----- nvinfo : EIATTR_SW_WAR
	.align		4
.L_14:
        /*0030*/ 	.byte	0x04, 0x36
        /*0032*/ 	.short	(.L_16 - .L_15)
.L_15:
        /*0034*/ 	.word	0x00000008
.L_16:


//--------------------- .nv.callgraph             --------------------------
	.section	.nv.callgraph,"",@"SHT_CUDA_CALLGRAPH"
	.align	4
	.sectionentsize	8
	.align		4
        /*0000*/ 	.word	0x00000000
	.align		4
        /*0004*/ 	.word	0xffffffff
	.align		4
        /*0008*/ 	.word	index@(_Z5hellov)
	.align		4
        /*000c*/ 	.word	index@(vprintf)
	.align		4
        /*0010*/ 	.word	0x00000000
	.align		4
        /*0014*/ 	.word	0xfffffffe
	.align		4
        /*0018*/ 	.word	0x00000000
	.align		4
        /*001c*/ 	.word	0xfffffffd
	.align		4
        /*0020*/ 	.word	0x00000000
	.align		4
        /*0024*/ 	.word	0xfffffffc


//--------------------- .nv.constant4             --------------------------
	.section	.nv.constant4,"a",@progbits
	.align	8
	.align		8
.nv.constant4:
        /*0000*/ 	.dword	vprintf
	.align		8
        /*0008*/ 	.dword	$str


//--------------------- .text._Z5hellov           --------------------------
	.section	.text._Z5hellov,"ax",@progbits
	.align	128
        .global         _Z5hellov
        .type           _Z5hellov,@function
        .size           _Z5hellov,(.L_x_2 - _Z5hellov)
        .other          _Z5hellov,@"STO_CUDA_ENTRY STV_DEFAULT"
_Z5hellov:
.text._Z5hellov:
[----:B------:R-:W0:Y:S01]  /*0000*/  LDC R1, c[0x0][0x37c] ;  /* 0x0000df00ff017b82 */ /* 0x000e220000000800 */
[----:B------:R-:W1:Y:S01]  /*0010*/  S2R R8, SR_CTAID.X ;  /* 0x0000000000087919 */ /* 0x000e620000002500 */
[----:B0-----:R-:W-:Y:S01]  /*0020*/  VIADD R1, R1, 0xfffffff8 ;  /* 0xfffffff801017836 */ /* 0x001fe20000000000 */
[----:B------:R-:W-:Y:S01]  /*0030*/  MOV R0, 0x0 ;  /* 0x0000000000007802 */ /* 0x000fe20000000f00 */
[----:B------:R-:W0:Y:S01]  /*0040*/  LDCU UR4, c[0x0][0x2f8] ;  /* 0x00005f00ff0477ac */ /* 0x000e220008000800 */
[----:B------:R-:W1:Y:S03]  /*0050*/  S2R R9, SR_TID.X ;  /* 0x0000000000097919 */ /* 0x000e660000002100 */
[----:B------:R2:W3:Y:S01]  /*0060*/  LDC.64 R2, c[0x4][R0] ;  /* 0x0100000000027b82 */ /* 0x0004e20000000a00 */
[----:B------:R-:W4:Y:S01]  /*0070*/  LDCU.64 UR6, c[0x4][0x8] ;  /* 0x01000100ff0677ac */ /* 0x000f220008000a00 */
[----:B------:R-:W5:Y:S01]  /*0080*/  LDCU UR5, c[0x0][0x2fc] ;  /* 0x00005f80ff0577ac */ /* 0x000f620008000800 */
[----:B0-----:R-:W-:Y:S01]  /*0090*/  IADD3 R6, P0, PT, R1, UR4, RZ ;  /* 0x0000000401067c10 */ /* 0x001fe2000ff1e0ff */
[----:B----4-:R-:W-:Y:S01]  /*00a0*/  IMAD.U32 R4, RZ, RZ, UR6 ;  /* 0x00000006ff047e24 */ /* 0x010fe2000f8e00ff */
[----:B------:R-:W-:-:S03]  /*00b0*/  MOV R5, UR7 ;  /* 0x0000000700057c02 */ /* 0x000fc60008000f00 */
[----:B-----5:R-:W-:Y:S01]  /*00c0*/  IMAD.X R7, RZ, RZ, UR5, P0 ;  /* 0x00000005ff077e24 */ /* 0x020fe200080e06ff */
[----:B-1----:R2:W-:Y:S07]  /*00d0*/  STL.64 [R1], R8 ;  /* 0x0000000801007387 */ /* 0x0025ee0000100a00 */
[----:B------:R-:W-:-:S07]  /*00e0*/  LEPC R20, `(.L_x_0) ;  /* 0x000000001014794e */ /* 0x000fce0000000000 */
[----:B--23--:R-:W-:Y:S05]  /*00f0*/  CALL.ABS.NOINC R2 ;  /* 0x0000000002007343 */ /* 0x00cfea0003c00000 */
.L_x_0:
[----:B------:R-:W-:Y:S05]  /*0100*/  EXIT ;  /* 0x000000000000794d */ /* 0x000fea0003800000 */
.L_x_1:
[----:B------:R-:W-:-:S00]  /*0110*/  BRA `(.L_x_1) ;  /* 0xfffffffc00fc7947 */ /* 0x000fc0000383ffff */
[----:B------:R-:W-:-:S00]  /*0120*/  NOP ;  /* 0x0000000000007918 */ /* 0x000fc00000000000 */
        /* <DEDUP_REMOVED lines=13> */
.L_x_2:


//--------------------- .nv.global.init           --------------------------
	.section	.nv.global.init,"aw",@progbits
.nv.global.init:
	.type		$str,@object
	.size		$str,(.L_0 - $str)
$str:
        /*0000*/ 	.byte	0x48, 0x65, 0x6c, 0x6c, 0x6f, 0x20, 0x66, 0x72, 0x6f, 0x6d, 0x20, 0x62, 0x6c, 0x6f, 0x63, 0x6b
        /*0010*/ 	.byte	0x3a, 0x20, 0x25, 0x75, 0x2c, 0x20, 0x74, 0x68, 0x72, 0x65, 0x61, 0x64, 0x3a, 0x20, 0x25, 0x75
        /*0020*/ 	.byte	0x0a, 0x00
.L_0:


//--------------------- .nv.shared.reserved.0     --------------------------
	.section	.nv.shared.reserved.0,"aw",@nobits
	.weak		__nv_reservedSMEM_offset_0_alias
	.size		__nv_reservedSMEM_offset_0_alias, 0, 64
	.other		__nv_reservedSMEM_offset_0_alias,@"STO_CUDA_RESERVED_SHARED STV_DEFAULT"
__nv_reservedSMEM_offset_0_alias:
	.zero		0
	.zero		64


//--------------------- .nv.constant0._Z5hellov   --------------------------
	.section	.nv.constant0._Z5hellov,"a",@progbits
	.sectionflags	@""
	.align	4
.nv.constant0._Z5hellov:
	.zero		896


//--------------------- SYMBOLS --------------------------

	.type		.nv.reservedSmem.offset0,@object
	.size		.nv.reservedSmem.offset0,0x4
	.type		vprintf,@function
